//
// Generated by NVIDIA NVVM Compiler
//
// Compiler Build ID: CL-36424714
// Cuda compilation tools, release 13.0, V13.0.88
// Based on NVVM 20.0.0
//

.version 9.0
.target sm_100
.address_size 64

	// .globl	_Z9addKernelffPf
.extern .func  (.param .b32 func_retval0) vprintf
(
	.param .b64 vprintf_param_0,
	.param .b64 vprintf_param_1
)
;
.global .align 1 .b8 $str[45] = {98, 108, 111, 99, 107, 73, 100, 32, 61, 32, 37, 100, 59, 32, 116, 104, 114, 101, 97, 100, 73, 100, 32, 61, 32, 37, 100, 59, 32, 98, 108, 111, 99, 107, 68, 105, 109, 32, 61, 32, 37, 100, 33, 10};

.visible .entry _Z9addKernelffPf(
	.param .f32 _Z9addKernelffPf_param_0,
	.param .f32 _Z9addKernelffPf_param_1,
	.param .u64 .ptr .align 1 _Z9addKernelffPf_param_2
)
{
	.local .align 8 .b8 	__local_depot0[16];
	.reg .b64 	%SP;
	.reg .b64 	%SPL;
	.reg .b32 	%r<6>;
	.reg .b32 	%f<4>;
	.reg .b64 	%rd<7>;

	mov.u64 	%SPL, __local_depot0;
	cvta.local.u64 	%SP, %SPL;
	ld.param.f32 	%f1, [_Z9addKernelffPf_param_0];
	ld.param.f32 	%f2, [_Z9addKernelffPf_param_1];
	ld.param.u64 	%rd1, [_Z9addKernelffPf_param_2];
	cvta.to.global.u64 	%rd2, %rd1;
	add.u64 	%rd3, %SP, 0;
	add.u64 	%rd4, %SPL, 0;
	add.f32 	%f3, %f1, %f2;
	st.global.f32 	[%rd2], %f3;
	mov.u32 	%r1, %ctaid.x;
	mov.u32 	%r2, %tid.x;
	mov.u32 	%r3, %ntid.x;
	st.local.v2.u32 	[%rd4], {%r1, %r2};
	st.local.u32 	[%rd4+8], %r3;
	mov.u64 	%rd5, $str;
	cvta.global.u64 	%rd6, %rd5;
	{ // callseq 0, 0
	.param .b64 param0;
	st.param.b64 	[param0], %rd6;
	.param .b64 param1;
	st.param.b64 	[param1], %rd3;
	.param .b32 retval0;
	call.uni (retval0), 
	vprintf, 
	(
	param0, 
	param1
	);
	ld.param.b32 	%r4, [retval0];
	} // callseq 0
	ret;

}


// ===== COMPILED SASS (sm_100) =====

	.target	sm_100

	.elftype	@"ET_EXEC"


//--------------------- .note.nv.tkinfo           --------------------------
	.section	.note.nv.tkinfo,"",@"SHT_NOTE"
	.sectionflags	@"SHF_NOTE_NV_TKINFO"
	.tkinfo
        /*0018*/ 	.word	0x00000002
        /*0030*/ 	.string	""
        /*0030*/ 	.string	"ptxas"
        /*0030*/ 	.string	"Cuda compilation tools, release 13.0, V13.0.88"
        /*0030*/ 	.string	"Build cuda_13.0.r13.0/compiler.36424714_0"
        /*0030*/ 	.string	"-arch sm_100 -m 64 "



//--------------------- .note.nv.cuinfo           --------------------------
	.section	.note.nv.cuinfo,"",@"SHT_NOTE"
	.sectionflags	@"SHF_NOTE_NV_CUINFO"
        /*0018*/ 	.short	0x0002
        /*001a*/ 	.short	0x0064
        /*001c*/ 	.short	0x0082
	.zero		2


//--------------------- .nv.info                  --------------------------
	.section	.nv.info,"",@"SHT_CUDA_INFO"
	.align	4


	//----- nvinfo : EIATTR_REGCOUNT
	.align		4
        /*0000*/ 	.byte	0x04, 0x2f
        /*0002*/ 	.short	(.L_2 - .L_1)
	.align		4
.L_1:
        /*0004*/ 	.word	index@(_Z9addKernelffPf)
        /*0008*/ 	.word	0x00000018


	//----- nvinfo : EIATTR_FRAME_SIZE
	.align		4
.L_2:
        /*000c*/ 	.byte	0x04, 0x11
        /*000e*/ 	.short	(.L_4 - .L_3)
	.align		4
.L_3:
        /*0010*/ 	.word	index@(_Z9addKernelffPf)
        /*0014*/ 	.word	0x00000010


	//----- nvinfo : EIATTR_MIN_STACK_SIZE
	.align		4
.L_4:
        /*0018*/ 	.byte	0x04, 0x12
        /*001a*/ 	.short	(.L_6 - .L_5)
	.align		4
.L_5:
        /*001c*/ 	.word	index@(_Z9addKernelffPf)
        /*0020*/ 	.word	0x00000010
.L_6:


//--------------------- .nv.compat                --------------------------
	.section	.nv.compat,"",@"SHT_CUDA_COMPAT_INFO"
	.align	4
        /*0000*/ 	.byte	0x02, 0x09, 0x00, 0x00, 0x02, 0x02, 0x01, 0x00, 0x02, 0x05, 0x05, 0x00, 0x03, 0x07, 0x01, 0x01
        /*0010*/ 	.byte	0x02, 0x03, 0x00, 0x00, 0x02, 0x06, 0x01, 0x00, 0x04, 0x0b, 0x08, 0x00, 0x09, 0x00, 0x00, 0x00
        /*0020*/ 	.byte	0x00, 0x00, 0x00, 0x00


//--------------------- .nv.info._Z9addKernelffPf --------------------------
	.section	.nv.info._Z9addKernelffPf,"",@"SHT_CUDA_INFO"
	.sectionflags	@""
	.align	4


	//----- nvinfo : EIATTR_CUDA_API_VERSION
	.align		4
        /*0000*/ 	.byte	0x04, 0x37
        /*0002*/ 	.short	(.L_8 - .L_7)
.L_7:
        /*0004*/ 	.word	0x00000082


	//----- nvinfo : EIATTR_KPARAM_INFO
	.align		4
.L_8:
        /*0008*/ 	.byte	0x04, 0x17
        /*000a*/ 	.short	(.L_10 - .L_9)
.L_9:
        /*000c*/ 	.word	0x00000000
        /*0010*/ 	.short	0x0002
        /*0012*/ 	.short	0x0008
        /*0014*/ 	.byte	0x00, 0xf5, 0x21, 0x00


	//----- nvinfo : EIATTR_KPARAM_INFO
	.align		4
.L_10:
        /*0018*/ 	.byte	0x04, 0x17
        /*001a*/ 	.short	(.L_12 - .L_11)
.L_11:
        /*001c*/ 	.word	0x00000000
        /*0020*/ 	.short	0x0001
        /*0022*/ 	.short	0x0004
        /*0024*/ 	.byte	0x00, 0xf0, 0x11, 0x00


	//----- nvinfo : EIATTR_KPARAM_INFO
	.align		4
.L_12:
        /*0028*/ 	.byte	0x04, 0x17
        /*002a*/ 	.short	(.L_14 - .L_13)
.L_13:
        /*002c*/ 	.word	0x00000000
        /*0030*/ 	.short	0x0000
        /*0032*/ 	.short	0x0000
        /*0034*/ 	.byte	0x00, 0xf0, 0x11, 0x00


	//----- nvinfo : EIATTR_SPARSE_MMA_MASK
	.align		4
.L_14:
        /*0038*/ 	.byte	0x03, 0x50
        /*003a*/ 	.short	0x0000


	//----- nvinfo : EIATTR_MAXREG_COUNT
	.align		4
        /*003c*/ 	.byte	0x03, 0x1b
        /*003e*/ 	.short	0x00ff


	//----- nvinfo : EIATTR_EXTERNS
	.align		4
        /*0040*/ 	.byte	0x04, 0x0f
        /*0042*/ 	.short	(.L_16 - .L_15)


	//   ....[0]....
	.align		4
.L_15:
        /*0044*/ 	.word	index@(vprintf)


	//----- nvinfo : EIATTR_MERCURY_ISA_VERSION
	.align		4
.L_16:
        /*0048*/ 	.byte	0x03, 0x5f
        /*004a*/ 	.short	0x0101


	//----- nvinfo : EIATTR_VRC_CTA_INIT_COUNT
	.align		4
        /*004c*/ 	.byte	0x02, 0x4a
	.zero		1
	.zero		1


	//----- nvinfo : EIATTR_SYSCALL_OFFSETS
	.align		4
        /*0050*/ 	.byte	0x04, 0x46
        /*0052*/ 	.short	(.L_18 - .L_17)


	//   ....[0]....
.L_17:
        /*0054*/ 	.word	0x00000160


	//----- nvinfo : EIATTR_EXIT_INSTR_OFFSETS
	.align		4
.L_18:
        /*0058*/ 	.byte	0x04, 0x1c
        /*005a*/ 	.short	(.L_20 - .L_19)


	//   ....[0]....
.L_19:
        /*005c*/ 	.word	0x00000170


	//----- nvinfo : EIATTR_CBANK_PARAM_SIZE
	.align		4
.L_20:
        /*0060*/ 	.byte	0x03, 0x19
        /*0062*/ 	.short	0x0010


	//----- nvinfo : EIATTR_PARAM_CBANK
	.align		4
        /*0064*/ 	.byte	0x04, 0x0a
        /*0066*/ 	.short	(.L_22 - .L_21)
	.align		4
.L_21:
        /*0068*/ 	.word	index@(.nv.constant0._Z9addKernelffPf)
        /*006c*/ 	.short	0x0380
        /*006e*/ 	.short	0x0010


	//----- nvinfo : EIATTR_SW_WAR
	.align		4
.L_22:
        /*0070*/ 	.byte	0x04, 0x36
        /*0072*/ 	.short	(.L_24 - .L_23)
.L_23:
        /*0074*/ 	.word	0x00000008
.L_24:


//--------------------- .nv.callgraph             --------------------------
	.section	.nv.callgraph,"",@"SHT_CUDA_CALLGRAPH"
	.align	4
	.sectionentsize	8
	.align		4
        /*0000*/ 	.word	0x00000000
	.align		4
        /*0004*/ 	.word	0xffffffff
	.align		4
        /*0008*/ 	.word	index@(_Z9addKernelffPf)
	.align		4
        /*000c*/ 	.word	index@(vprintf)
	.align		4
        /*0010*/ 	.word	0x00000000
	.align		4
        /*0014*/ 	.word	0xfffffffe
	.align		4
        /*0018*/ 	.word	0x00000000
	.align		4
        /*001c*/ 	.word	0xfffffffd
	.align		4
        /*0020*/ 	.word	0x00000000
	.align		4
        /*0024*/ 	.word	0xfffffffc


//--------------------- .nv.constant4             --------------------------
	.section	.nv.constant4,"a",@progbits
	.align	8
	.align		8
.nv.constant4:
        /*0000*/ 	.dword	vprintf
	.align		8
        /*0008*/ 	.dword	$str


//--------------------- .text._Z9addKernelffPf    --------------------------
	.section	.text._Z9addKernelffPf,"ax",@progbits
	.align	128
        .global         _Z9addKernelffPf
        .type           _Z9addKernelffPf,@function
        .size           _Z9addKernelffPf,(.L_x_2 - _Z9addKernelffPf)
        .other          _Z9addKernelffPf,@"STO_CUDA_ENTRY STV_DEFAULT"
_Z9addKernelffPf:
.text._Z9addKernelffPf:
[----:B------:R-:W0:Y:S01]  /*0000*/  LDC R1, c[0x0][0x37c] ;  /* 0x0000df00ff017b82 */ /* 0x000e220000000800 */
[----:B------:R-:W1:Y:S07]  /*0010*/  S2R R10, SR_CTAID.X ;  /* 0x00000000000a7919 */ /* 0x000e6e0000002500 */
[----:B------:R-:W2:Y:S01]  /*0020*/  LDC.64 R4, c[0x0][0x380] ;  /* 0x0000e000ff047b82 */ /* 0x000ea20000000a00 */
[----:B------:R-:W3:Y:S01]  /*0030*/  LDCU UR7, c[0x0][0x2fc] ;  /* 0x00005f80ff0777ac */ /* 0x000ee20008000800 */
[----:B------:R-:W-:Y:S01]  /*0040*/  MOV R8, 0x0 ;  /* 0x0000000000087802 */ /* 0x000fe20000000f00 */
[----:B------:R-:W1:Y:S01]  /*0050*/  S2R R11, SR_TID.X ;  /* 0x00000000000b7919 */ /* 0x000e620000002100 */
[----:B0-----:R-:W-:Y:S01]  /*0060*/  VIADD R1, R1, 0xfffffff0 ;  /* 0xfffffff001017836 */ /* 0x001fe20000000000 */
[----:B------:R-:W0:Y:S03]  /*0070*/  LDCU.64 UR4, c[0x0][0x358] ;  /* 0x00006b00ff0477ac */ /* 0x000e260008000a00 */
[----:B------:R-:W4:Y:S01]  /*0080*/  LDC R12, c[0x0][0x360] ;  /* 0x0000d800ff0c7b82 */ /* 0x000f220000000800 */
[----:B------:R-:W5:Y:S01]  /*0090*/  LDCU UR6, c[0x0][0x2f8] ;  /* 0x00005f00ff0677ac */ /* 0x000f620008000800 */
[----:B------:R-:W3:Y:S06]  /*00a0*/  LDCU.64 UR8, c[0x4][0x8] ;  /* 0x01000100ff0877ac */ /* 0x000eec0008000a00 */
[----:B------:R-:W0:Y:S01]  /*00b0*/  LDC.64 R2, c[0x0][0x388] ;  /* 0x0000e200ff027b82 */ /* 0x000e220000000a00 */
[----:B--2---:R-:W-:-:S07]  /*00c0*/  FADD R0, R4, R5 ;  /* 0x0000000504007221 */ /* 0x004fce0000000000 */
[----:B------:R-:W2:Y:S01]  /*00d0*/  LDC.64 R8, c[0x4][R8] ;  /* 0x0100000008087b82 */ /* 0x000ea20000000a00 */
[----:B-----5:R-:W-:Y:S01]  /*00e0*/  IADD3 R6, P0, PT, R1, UR6, RZ ;  /* 0x0000000601067c10 */ /* 0x020fe2000ff1e0ff */
[----:B---3--:R-:W-:Y:S01]  /*00f0*/  IMAD.U32 R4, RZ, RZ, UR8 ;  /* 0x00000008ff047e24 */ /* 0x008fe2000f8e00ff */
[----:B----4-:R3:W-:Y:S01]  /*0100*/  STL [R1+0x8], R12 ;  /* 0x0000080c01007387 */ /* 0x0107e20000100800 */
[----:B------:R-:W-:Y:S02]  /*0110*/  MOV R5, UR9 ;  /* 0x0000000900057c02 */ /* 0x000fe40008000f00 */
[----:B------:R-:W-:Y:S01]  /*0120*/  IMAD.X R7, RZ, RZ, UR7, P0 ;  /* 0x00000007ff077e24 */ /* 0x000fe200080e06ff */
[----:B-1----:R3:W-:Y:S04]  /*0130*/  STL.64 [R1], R10 ;  /* 0x0000000a01007387 */ /* 0x0027e80000100a00 */
[----:B0-----:R3:W-:Y:S03]  /*0140*/  STG.E desc[UR4][R2.64], R0 ;  /* 0x0000000002007986 */ /* 0x0017e6000c101904 */
[----:B------:R-:W-:-:S07]  /*0150*/  LEPC R20, `(.L_x_0) ;  /* 0x000000001014794e */ /* 0x000fce0000000000 */
[----:B--23--:R-:W-:Y:S05]  /*0160*/  CALL.ABS.NOINC R8 ;  /* 0x0000000008007343 */ /* 0x00cfea0003c00000 */
.L_x_0:
[----:B------:R-:W-:Y:S05]  /*0170*/  EXIT ;  /* 0x000000000000794d */ /* 0x000fea0003800000 */
.L_x_1:
[----:B------:R-:W-:-:S00]  /*0180*/  BRA `(.L_x_1) ;  /* 0xfffffffc00fc7947 */ /* 0x000fc0000383ffff */
[----:B------:R-:W-:-:S00]  /*0190*/  NOP ;  /* 0x0000000000007918 */ /* 0x000fc00000000000 */
        /* <DEDUP_REMOVED lines=14> */
.L_x_2:


//--------------------- .nv.global.init           --------------------------
	.section	.nv.global.init,"aw",@progbits
.nv.global.init:
	.type		$str,@object
	.size		$str,(.L_0 - $str)
$str:
        /*0000*/ 	.byte	0x62, 0x6c, 0x6f, 0x63, 0x6b, 0x49, 0x64, 0x20, 0x3d, 0x20, 0x25, 0x64, 0x3b, 0x20, 0x74, 0x68
        /*0010*/ 	.byte	0x72, 0x65, 0x61, 0x64, 0x49, 0x64, 0x20, 0x3d, 0x20, 0x25, 0x64, 0x3b, 0x20, 0x62, 0x6c, 0x6f
        /*0020*/ 	.byte	0x63, 0x6b, 0x44, 0x69, 0x6d, 0x20, 0x3d, 0x20, 0x25, 0x64, 0x21, 0x0a, 0x00
.L_0:


//--------------------- .nv.shared.reserved.0     --------------------------
	.section	.nv.shared.reserved.0,"aw",@nobits
	.weak		__nv_reservedSMEM_offset_0_alias
	.size		__nv_reservedSMEM_offset_0_alias, 0, 64
	.other		__nv_reservedSMEM_offset_0_alias,@"STO_CUDA_RESERVED_SHARED STV_DEFAULT"
__nv_reservedSMEM_offset_0_alias:
	.zero		0
	.zero		64


//--------------------- .nv.constant0._Z9addKernelffPf --------------------------
	.section	.nv.constant0._Z9addKernelffPf,"a",@progbits
	.sectionflags	@""
	.align	4
.nv.constant0._Z9addKernelffPf:
	.zero		912


//--------------------- SYMBOLS --------------------------

	.type		.nv.reservedSmem.offset0,@object
	.size		.nv.reservedSmem.offset0,0x4
	.type		vprintf,@function
